//
// Generated by NVIDIA NVVM Compiler
//
// Compiler Build ID: CL-36424714
// Cuda compilation tools, release 13.0, V13.0.88
// Based on NVVM 20.0.0
//

.version 9.0
.target sm_100
.address_size 64

	// .globl	_Z13square_kernelPKfPfm

.visible .entry _Z13square_kernelPKfPfm(
	.param .u64 .ptr .align 1 _Z13square_kernelPKfPfm_param_0,
	.param .u64 .ptr .align 1 _Z13square_kernelPKfPfm_param_1,
	.param .u64 _Z13square_kernelPKfPfm_param_2
)
{
	.reg .pred 	%p<3>;
	.reg .b32 	%r<7>;
	.reg .b32 	%f<3>;
	.reg .b64 	%rd<14>;

	ld.param.u64 	%rd7, [_Z13square_kernelPKfPfm_param_0];
	ld.param.u64 	%rd8, [_Z13square_kernelPKfPfm_param_1];
	ld.param.u64 	%rd9, [_Z13square_kernelPKfPfm_param_2];
	mov.u32 	%r2, %ntid.x;
	mov.u32 	%r3, %nctaid.x;
	mul.lo.s32 	%r1, %r2, %r3;
	mov.u32 	%r4, %ctaid.x;
	mov.u32 	%r5, %tid.x;
	mad.lo.s32 	%r6, %r4, %r2, %r5;
	cvt.u64.u32 	%rd13, %r6;
	setp.le.u64 	%p1, %rd9, %rd13;
	@%p1 bra 	$L__BB0_3;
	cvt.u64.u32 	%rd2, %r1;
	cvta.to.global.u64 	%rd3, %rd7;
	cvta.to.global.u64 	%rd4, %rd8;
$L__BB0_2:
	shl.b64 	%rd10, %rd13, 2;
	add.s64 	%rd11, %rd3, %rd10;
	ld.global.f32 	%f1, [%rd11];
	mul.f32 	%f2, %f1, %f1;
	add.s64 	%rd12, %rd4, %rd10;
	st.global.f32 	[%rd12], %f2;
	add.s64 	%rd13, %rd13, %rd2;
	setp.lt.u64 	%p2, %rd13, %rd9;
	@%p2 bra 	$L__BB0_2;
$L__BB0_3:
	ret;

}


// ===== COMPILED SASS (sm_100) =====

	.target	sm_100

	.elftype	@"ET_EXEC"


//--------------------- .note.nv.tkinfo           --------------------------
	.section	.note.nv.tkinfo,"",@"SHT_NOTE"
	.sectionflags	@"SHF_NOTE_NV_TKINFO"
	.tkinfo
        /*0018*/ 	.word	0x00000002
        /*0030*/ 	.string	""
        /*0030*/ 	.string	"ptxas"
        /*0030*/ 	.string	"Cuda compilation tools, release 13.0, V13.0.88"
        /*0030*/ 	.string	"Build cuda_13.0.r13.0/compiler.36424714_0"
        /*0030*/ 	.string	"-arch sm_100 -m 64 "



//--------------------- .note.nv.cuinfo           --------------------------
	.section	.note.nv.cuinfo,"",@"SHT_NOTE"
	.sectionflags	@"SHF_NOTE_NV_CUINFO"
        /*0018*/ 	.short	0x0002
        /*001a*/ 	.short	0x0064
        /*001c*/ 	.short	0x0082
	.zero		2


//--------------------- .nv.info                  --------------------------
	.section	.nv.info,"",@"SHT_CUDA_INFO"
	.align	4


	//----- nvinfo : EIATTR_REGCOUNT
	.align		4
        /*0000*/ 	.byte	0x04, 0x2f
        /*0002*/ 	.short	(.L_1 - .L_0)
	.align		4
.L_0:
        /*0004*/ 	.word	index@(_Z13square_kernelPKfPfm)
        /*0008*/ 	.word	0x0000000c


	//----- nvinfo : EIATTR_FRAME_SIZE
	.align		4
.L_1:
        /*000c*/ 	.byte	0x04, 0x11
        /*000e*/ 	.short	(.L_3 - .L_2)
	.align		4
.L_2:
        /*0010*/ 	.word	index@(_Z13square_kernelPKfPfm)
        /*0014*/ 	.word	0x00000000


	//----- nvinfo : EIATTR_MIN_STACK_SIZE
	.align		4
.L_3:
        /*0018*/ 	.byte	0x04, 0x12
        /*001a*/ 	.short	(.L_5 - .L_4)
	.align		4
.L_4:
        /*001c*/ 	.word	index@(_Z13square_kernelPKfPfm)
        /*0020*/ 	.word	0x00000000
.L_5:


//--------------------- .nv.compat                --------------------------
	.section	.nv.compat,"",@"SHT_CUDA_COMPAT_INFO"
	.align	4
        /*0000*/ 	.byte	0x02, 0x09, 0x00, 0x00, 0x02, 0x02, 0x01, 0x00, 0x02, 0x05, 0x05, 0x00, 0x03, 0x07, 0x01, 0x01
        /*0010*/ 	.byte	0x02, 0x03, 0x00, 0x00, 0x02, 0x06, 0x01, 0x00, 0x04, 0x0b, 0x08, 0x00, 0x09, 0x00, 0x00, 0x00
        /*0020*/ 	.byte	0x00, 0x00, 0x00, 0x00


//--------------------- .nv.info._Z13square_kernelPKfPfm --------------------------
	.section	.nv.info._Z13square_kernelPKfPfm,"",@"SHT_CUDA_INFO"
	.sectionflags	@""
	.align	4


	//----- nvinfo : EIATTR_CUDA_API_VERSION
	.align		4
        /*0000*/ 	.byte	0x04, 0x37
        /*0002*/ 	.short	(.L_7 - .L_6)
.L_6:
        /*0004*/ 	.word	0x00000082


	//----- nvinfo : EIATTR_KPARAM_INFO
	.align		4
.L_7:
        /*0008*/ 	.byte	0x04, 0x17
        /*000a*/ 	.short	(.L_9 - .L_8)
.L_8:
        /*000c*/ 	.word	0x00000000
        /*0010*/ 	.short	0x0002
        /*0012*/ 	.short	0x0010
        /*0014*/ 	.byte	0x00, 0xf0, 0x21, 0x00


	//----- nvinfo : EIATTR_KPARAM_INFO
	.align		4
.L_9:
        /*0018*/ 	.byte	0x04, 0x17
        /*001a*/ 	.short	(.L_11 - .L_10)
.L_10:
        /*001c*/ 	.word	0x00000000
        /*0020*/ 	.short	0x0001
        /*0022*/ 	.short	0x0008
        /*0024*/ 	.byte	0x00, 0xf5, 0x21, 0x00


	//----- nvinfo : EIATTR_KPARAM_INFO
	.align		4
.L_11:
        /*0028*/ 	.byte	0x04, 0x17
        /*002a*/ 	.short	(.L_13 - .L_12)
.L_12:
        /*002c*/ 	.word	0x00000000
        /*0030*/ 	.short	0x0000
        /*0032*/ 	.short	0x0000
        /*0034*/ 	.byte	0x00, 0xf5, 0x21, 0x00


	//----- nvinfo : EIATTR_SPARSE_MMA_MASK
	.align		4
.L_13:
        /*0038*/ 	.byte	0x03, 0x50
        /*003a*/ 	.short	0x0000


	//----- nvinfo : EIATTR_MAXREG_COUNT
	.align		4
        /*003c*/ 	.byte	0x03, 0x1b
        /*003e*/ 	.short	0x00ff


	//----- nvinfo : EIATTR_MERCURY_ISA_VERSION
	.align		4
        /*0040*/ 	.byte	0x03, 0x5f
        /*0042*/ 	.short	0x0101


	//----- nvinfo : EIATTR_VRC_CTA_INIT_COUNT
	.align		4
        /*0044*/ 	.byte	0x02, 0x4a
	.zero		1
	.zero		1


	//----- nvinfo : EIATTR_EXIT_INSTR_OFFSETS
	.align		4
        /*0048*/ 	.byte	0x04, 0x1c
        /*004a*/ 	.short	(.L_15 - .L_14)


	//   ....[0]....
.L_14:
        /*004c*/ 	.word	0x000000a0


	//   ....[1]....
        /*0050*/ 	.word	0x000001c0


	//----- nvinfo : EIATTR_CRS_STACK_SIZE
	.align		4
.L_15:
        /*0054*/ 	.byte	0x04, 0x1e
        /*0056*/ 	.short	(.L_17 - .L_16)
.L_16:
        /*0058*/ 	.word	0x00000000


	//----- nvinfo : EIATTR_CBANK_PARAM_SIZE
	.align		4
.L_17:
        /*005c*/ 	.byte	0x03, 0x19
        /*005e*/ 	.short	0x0018


	//----- nvinfo : EIATTR_PARAM_CBANK
	.align		4
        /*0060*/ 	.byte	0x04, 0x0a
        /*0062*/ 	.short	(.L_19 - .L_18)
	.align		4
.L_18:
        /*0064*/ 	.word	index@(.nv.constant0._Z13square_kernelPKfPfm)
        /*0068*/ 	.short	0x0380
        /*006a*/ 	.short	0x0018


	//----- nvinfo : EIATTR_SW_WAR
	.align		4
.L_19:
        /*006c*/ 	.byte	0x04, 0x36
        /*006e*/ 	.short	(.L_21 - .L_20)
.L_20:
        /*0070*/ 	.word	0x00000008
.L_21:


//--------------------- .nv.callgraph             --------------------------
	.section	.nv.callgraph,"",@"SHT_CUDA_CALLGRAPH"
	.align	4
	.sectionentsize	8
	.align		4
        /*0000*/ 	.word	0x00000000
	.align		4
        /*0004*/ 	.word	0xffffffff
	.align		4
        /*0008*/ 	.word	0x00000000
	.align		4
        /*000c*/ 	.word	0xfffffffe
	.align		4
        /*0010*/ 	.word	0x00000000
	.align		4
        /*0014*/ 	.word	0xfffffffd
	.align		4
        /*0018*/ 	.word	0x00000000
	.align		4
        /*001c*/ 	.word	0xfffffffc


//--------------------- .text._Z13square_kernelPKfPfm --------------------------
	.section	.text._Z13square_kernelPKfPfm,"ax",@progbits
	.align	128
        .global         _Z13square_kernelPKfPfm
        .type           _Z13square_kernelPKfPfm,@function
        .size           _Z13square_kernelPKfPfm,(.L_x_2 - _Z13square_kernelPKfPfm)
        .other          _Z13square_kernelPKfPfm,@"STO_CUDA_ENTRY STV_DEFAULT"
_Z13square_kernelPKfPfm:
.text._Z13square_kernelPKfPfm:
[----:B------:R-:W-:Y:S01]  /*0000*/  LDC R1, c[0x0][0x37c] ;  /* 0x0000df00ff017b82 */ /* 0x000fe20000000800 */
[----:B------:R-:W0:Y:S01]  /*0010*/  S2R R0, SR_CTAID.X ;  /* 0x0000000000007919 */ /* 0x000e220000002500 */
[----:B------:R-:W0:Y:S01]  /*0020*/  LDCU UR4, c[0x0][0x360] ;  /* 0x00006c00ff0477ac */ /* 0x000e220008000800 */
[----:B------:R-:W0:Y:S01]  /*0030*/  S2R R3, SR_TID.X ;  /* 0x0000000000037919 */ /* 0x000e220000002100 */
[----:B------:R-:W1:Y:S01]  /*0040*/  LDCU.64 UR8, c[0x0][0x390] ;  /* 0x00007200ff0877ac */ /* 0x000e620008000a00 */
[----:B------:R-:W2:Y:S01]  /*0050*/  LDCU UR5, c[0x0][0x370] ;  /* 0x00006e00ff0577ac */ /* 0x000ea20008000800 */
[----:B0-----:R-:W-:Y:S01]  /*0060*/  IMAD R0, R0, UR4, R3 ;  /* 0x0000000400007c24 */ /* 0x001fe2000f8e0203 */
[----:B--2---:R-:W-:-:S04]  /*0070*/  UIMAD UR4, UR4, UR5, URZ ;  /* 0x00000005040472a4 */ /* 0x004fc8000f8e02ff */
[----:B-1----:R-:W-:-:S04]  /*0080*/  ISETP.GE.U32.AND P0, PT, R0, UR8, PT ;  /* 0x0000000800007c0c */ /* 0x002fc8000bf06070 */
[----:B------:R-:W-:-:S13]  /*0090*/  ISETP.GE.U32.AND.EX P0, PT, RZ, UR9, PT, P0 ;  /* 0x00000009ff007c0c */ /* 0x000fda000bf06100 */
[----:B------:R-:W-:Y:S05]  /*00a0*/  @P0 EXIT ;  /* 0x000000000000094d */ /* 0x000fea0003800000 */
[----:B------:R-:W-:Y:S01]  /*00b0*/  IMAD.MOV.U32 R9, RZ, RZ, RZ ;  /* 0x000000ffff097224 */ /* 0x000fe200078e00ff */
[----:B------:R-:W0:Y:S01]  /*00c0*/  LDCU.64 UR6, c[0x0][0x358] ;  /* 0x00006b00ff0677ac */ /* 0x000e220008000a00 */
[----:B------:R-:W1:Y:S05]  /*00d0*/  LDCU.128 UR12, c[0x0][0x380] ;  /* 0x00007000ff0c77ac */ /* 0x000e6a0008000c00 */
.L_x_0:
[C---:B--2---:R-:W-:Y:S01]  /*00e0*/  IMAD.SHL.U32 R4, R0.reuse, 0x4, RZ ;  /* 0x0000000400047824 */ /* 0x044fe200078e00ff */
[----:B------:R-:W-:-:S04]  /*00f0*/  SHF.L.U64.HI R5, R0, 0x2, R9 ;  /* 0x0000000200057819 */ /* 0x000fc80000010209 */
[----:B-1----:R-:W-:-:S04]  /*0100*/  IADD3 R2, P0, PT, R4, UR12, RZ ;  /* 0x0000000c04027c10 */ /* 0x002fc8000ff1e0ff */
[----:B------:R-:W-:-:S05]  /*0110*/  IADD3.X R3, PT, PT, R5, UR13, RZ, P0, !PT ;  /* 0x0000000d05037c10 */ /* 0x000fca00087fe4ff */
[----:B0-----:R-:W2:Y:S01]  /*0120*/  LDG.E R2, desc[UR6][R2.64] ;  /* 0x0000000602027981 */ /* 0x001ea2000c1e1900 */
[----:B------:R-:W-:-:S04]  /*0130*/  IADD3 R4, P0, PT, R4, UR14, RZ ;  /* 0x0000000e04047c10 */ /* 0x000fc8000ff1e0ff */
[----:B------:R-:W-:Y:S02]  /*0140*/  IADD3.X R5, PT, PT, R5, UR15, RZ, P0, !PT ;  /* 0x0000000f05057c10 */ /* 0x000fe400087fe4ff */
[----:B------:R-:W-:-:S05]  /*0150*/  IADD3 R0, P0, PT, R0, UR4, RZ ;  /* 0x0000000400007c10 */ /* 0x000fca000ff1e0ff */
[----:B------:R-:W-:Y:S01]  /*0160*/  IMAD.X R9, RZ, RZ, R9, P0 ;  /* 0x000000ffff097224 */ /* 0x000fe200000e0609 */
[----:B------:R-:W-:-:S04]  /*0170*/  ISETP.GE.U32.AND P0, PT, R0, UR8, PT ;  /* 0x0000000800007c0c */ /* 0x000fc8000bf06070 */
[----:B------:R-:W-:Y:S01]  /*0180*/  ISETP.GE.U32.AND.EX P0, PT, R9, UR9, PT, P0 ;  /* 0x0000000909007c0c */ /* 0x000fe2000bf06100 */
[----:B--2---:R-:W-:-:S05]  /*0190*/  FMUL R7, R2, R2 ;  /* 0x0000000202077220 */ /* 0x004fca0000400000 */
[----:B------:R2:W-:Y:S07]  /*01a0*/  STG.E desc[UR6][R4.64], R7 ;  /* 0x0000000704007986 */ /* 0x0005ee000c101906 */
[----:B------:R-:W-:Y:S05]  /*01b0*/  @!P0 BRA `(.L_x_0) ;  /* 0xfffffffc00c88947 */ /* 0x000fea000383ffff */
[----:B------:R-:W-:Y:S05]  /*01c0*/  EXIT ;  /* 0x000000000000794d */ /* 0x000fea0003800000 */
.L_x_1:
[----:B------:R-:W-:-:S00]  /*01d0*/  BRA `(.L_x_1) ;  /* 0xfffffffc00fc7947 */ /* 0x000fc0000383ffff */
[----:B------:R-:W-:-:S00]  /*01e0*/  NOP ;  /* 0x0000000000007918 */ /* 0x000fc00000000000 */
        /* <DEDUP_REMOVED lines=9> */
.L_x_2:


//--------------------- .nv.shared.reserved.0     --------------------------
	.section	.nv.shared.reserved.0,"aw",@nobits
	.weak		__nv_reservedSMEM_offset_0_alias
	.size		__nv_reservedSMEM_offset_0_alias, 0, 64
	.other		__nv_reservedSMEM_offset_0_alias,@"STO_CUDA_RESERVED_SHARED STV_DEFAULT"
__nv_reservedSMEM_offset_0_alias:
	.zero		0
	.zero		64


//--------------------- .nv.constant0._Z13square_kernelPKfPfm --------------------------
	.section	.nv.constant0._Z13square_kernelPKfPfm,"a",@progbits
	.sectionflags	@""
	.align	4
.nv.constant0._Z13square_kernelPKfPfm:
	.zero		920


//--------------------- SYMBOLS --------------------------

	.type		.nv.reservedSmem.offset0,@object
	.size		.nv.reservedSmem.offset0,0x4
